//
// Generated by NVIDIA NVVM Compiler
//
// Compiler Build ID: CL-36424714
// Cuda compilation tools, release 13.0, V13.0.88
// Based on NVVM 20.0.0
//

.version 9.0
.target sm_100
.address_size 64

	// .globl	_Z16gpuMatMultKernelIiEvPT_S1_S1_iii

.visible .entry _Z16gpuMatMultKernelIiEvPT_S1_S1_iii(
	.param .u64 .ptr .align 1 _Z16gpuMatMultKernelIiEvPT_S1_S1_iii_param_0,
	.param .u64 .ptr .align 1 _Z16gpuMatMultKernelIiEvPT_S1_S1_iii_param_1,
	.param .u64 .ptr .align 1 _Z16gpuMatMultKernelIiEvPT_S1_S1_iii_param_2,
	.param .u32 _Z16gpuMatMultKernelIiEvPT_S1_S1_iii_param_3,
	.param .u32 _Z16gpuMatMultKernelIiEvPT_S1_S1_iii_param_4,
	.param .u32 _Z16gpuMatMultKernelIiEvPT_S1_S1_iii_param_5
)
{
	.reg .pred 	%p<18>;
	.reg .b32 	%r<148>;
	.reg .b64 	%rd<47>;

	ld.param.u64 	%rd4, [_Z16gpuMatMultKernelIiEvPT_S1_S1_iii_param_0];
	ld.param.u64 	%rd5, [_Z16gpuMatMultKernelIiEvPT_S1_S1_iii_param_1];
	ld.param.u64 	%rd6, [_Z16gpuMatMultKernelIiEvPT_S1_S1_iii_param_2];
	ld.param.u32 	%r51, [_Z16gpuMatMultKernelIiEvPT_S1_S1_iii_param_3];
	ld.param.u32 	%r52, [_Z16gpuMatMultKernelIiEvPT_S1_S1_iii_param_4];
	ld.param.u32 	%r53, [_Z16gpuMatMultKernelIiEvPT_S1_S1_iii_param_5];
	cvta.to.global.u64 	%rd1, %rd5;
	cvta.to.global.u64 	%rd2, %rd4;
	cvta.to.global.u64 	%rd3, %rd6;
	mov.u32 	%r54, %ctaid.y;
	mov.u32 	%r55, %ntid.y;
	mov.u32 	%r56, %tid.y;
	mad.lo.s32 	%r57, %r54, %r55, %r56;
	mov.u32 	%r58, %nctaid.x;
	mov.u32 	%r59, %ntid.x;
	mov.u32 	%r60, %ctaid.x;
	mov.u32 	%r1, %tid.x;
	mad.lo.s32 	%r61, %r57, %r58, %r60;
	mul.lo.s32 	%r2, %r61, %r59;
	add.s32 	%r145, %r2, %r1;
	mul.lo.s32 	%r4, %r53, %r51;
	setp.ge.s32 	%p1, %r145, %r4;
	@%p1 bra 	$L__BB0_26;
	setp.lt.s32 	%p2, %r52, 1;
	@%p2 bra 	$L__BB0_15;
	and.b32  	%r5, %r52, 7;
	and.b32  	%r6, %r52, 3;
	and.b32  	%r7, %r52, 2147483640;
	and.b32  	%r8, %r52, 1;
	neg.s32 	%r9, %r7;
	shl.b32 	%r10, %r53, 3;
	mul.wide.s32 	%rd39, %r53, 4;
$L__BB0_3:
	setp.lt.u32 	%p10, %r52, 8;
	div.s32 	%r76, %r145, %r51;
	rem.s32 	%r12, %r145, %r53;
	mul.lo.s32 	%r13, %r76, %r52;
	mov.b32 	%r137, 0;
	mov.u32 	%r142, %r137;
	@%p10 bra 	$L__BB0_6;
	mov.b32 	%r142, 0;
	mov.u32 	%r129, %r13;
	mov.u32 	%r130, %r12;
	mov.u32 	%r131, %r9;
$L__BB0_5:
	.pragma "nounroll";
	mul.wide.s32 	%rd15, %r129, 4;
	add.s64 	%rd16, %rd2, %rd15;
	ld.global.u32 	%r78, [%rd16];
	mul.wide.s32 	%rd17, %r130, 4;
	add.s64 	%rd18, %rd1, %rd17;
	ld.global.u32 	%r79, [%rd18];
	mad.lo.s32 	%r80, %r79, %r78, %r142;
	ld.global.u32 	%r81, [%rd16+4];
	mul.wide.s32 	%rd19, %r53, 4;
	add.s64 	%rd20, %rd18, %rd19;
	ld.global.u32 	%r82, [%rd20];
	mad.lo.s32 	%r83, %r82, %r81, %r80;
	ld.global.u32 	%r84, [%rd16+8];
	add.s64 	%rd21, %rd20, %rd19;
	ld.global.u32 	%r85, [%rd21];
	mad.lo.s32 	%r86, %r85, %r84, %r83;
	ld.global.u32 	%r87, [%rd16+12];
	add.s64 	%rd22, %rd21, %rd19;
	ld.global.u32 	%r88, [%rd22];
	mad.lo.s32 	%r89, %r88, %r87, %r86;
	ld.global.u32 	%r90, [%rd16+16];
	add.s64 	%rd23, %rd22, %rd19;
	ld.global.u32 	%r91, [%rd23];
	mad.lo.s32 	%r92, %r91, %r90, %r89;
	ld.global.u32 	%r93, [%rd16+20];
	add.s64 	%rd24, %rd23, %rd19;
	ld.global.u32 	%r94, [%rd24];
	mad.lo.s32 	%r95, %r94, %r93, %r92;
	ld.global.u32 	%r96, [%rd16+24];
	add.s64 	%rd25, %rd24, %rd19;
	ld.global.u32 	%r97, [%rd25];
	mad.lo.s32 	%r98, %r97, %r96, %r95;
	ld.global.u32 	%r99, [%rd16+28];
	add.s64 	%rd26, %rd25, %rd19;
	ld.global.u32 	%r100, [%rd26];
	mad.lo.s32 	%r142, %r100, %r99, %r98;
	add.s32 	%r131, %r131, 8;
	add.s32 	%r130, %r130, %r10;
	add.s32 	%r129, %r129, 8;
	setp.ne.s32 	%p11, %r131, 0;
	mov.u32 	%r137, %r7;
	@%p11 bra 	$L__BB0_5;
$L__BB0_6:
	setp.eq.s32 	%p12, %r5, 0;
	@%p12 bra 	$L__BB0_14;
	add.s32 	%r102, %r5, -1;
	setp.lt.u32 	%p13, %r102, 3;
	@%p13 bra 	$L__BB0_9;
	add.s32 	%r103, %r137, %r13;
	mul.wide.s32 	%rd27, %r103, 4;
	add.s64 	%rd28, %rd2, %rd27;
	ld.global.u32 	%r104, [%rd28];
	mad.lo.s32 	%r105, %r137, %r53, %r12;
	mul.wide.s32 	%rd29, %r105, 4;
	add.s64 	%rd30, %rd1, %rd29;
	ld.global.u32 	%r106, [%rd30];
	mad.lo.s32 	%r107, %r106, %r104, %r142;
	ld.global.u32 	%r108, [%rd28+4];
	add.s64 	%rd32, %rd30, %rd39;
	ld.global.u32 	%r109, [%rd32];
	mad.lo.s32 	%r110, %r109, %r108, %r107;
	ld.global.u32 	%r111, [%rd28+8];
	add.s64 	%rd33, %rd32, %rd39;
	ld.global.u32 	%r112, [%rd33];
	mad.lo.s32 	%r113, %r112, %r111, %r110;
	ld.global.u32 	%r114, [%rd28+12];
	add.s64 	%rd34, %rd33, %rd39;
	ld.global.u32 	%r115, [%rd34];
	mad.lo.s32 	%r142, %r115, %r114, %r113;
	add.s32 	%r137, %r137, 4;
$L__BB0_9:
	setp.eq.s32 	%p14, %r6, 0;
	@%p14 bra 	$L__BB0_14;
	setp.eq.s32 	%p15, %r6, 1;
	@%p15 bra 	$L__BB0_12;
	add.s32 	%r117, %r137, %r13;
	mul.wide.s32 	%rd35, %r117, 4;
	add.s64 	%rd36, %rd2, %rd35;
	ld.global.u32 	%r118, [%rd36];
	mad.lo.s32 	%r119, %r137, %r53, %r12;
	mul.wide.s32 	%rd37, %r119, 4;
	add.s64 	%rd38, %rd1, %rd37;
	ld.global.u32 	%r120, [%rd38];
	mad.lo.s32 	%r121, %r120, %r118, %r142;
	ld.global.u32 	%r122, [%rd36+4];
	add.s64 	%rd40, %rd38, %rd39;
	ld.global.u32 	%r123, [%rd40];
	mad.lo.s32 	%r142, %r123, %r122, %r121;
	add.s32 	%r137, %r137, 2;
$L__BB0_12:
	setp.eq.s32 	%p16, %r8, 0;
	@%p16 bra 	$L__BB0_14;
	add.s32 	%r124, %r137, %r13;
	mul.wide.s32 	%rd41, %r124, 4;
	add.s64 	%rd42, %rd2, %rd41;
	ld.global.u32 	%r125, [%rd42];
	mad.lo.s32 	%r126, %r137, %r53, %r12;
	mul.wide.s32 	%rd43, %r126, 4;
	add.s64 	%rd44, %rd1, %rd43;
	ld.global.u32 	%r127, [%rd44];
	mad.lo.s32 	%r142, %r127, %r125, %r142;
$L__BB0_14:
	mul.wide.s32 	%rd45, %r145, 4;
	add.s64 	%rd46, %rd3, %rd45;
	st.global.u32 	[%rd46], %r142;
	add.s32 	%r145, %r145, 2048;
	setp.lt.s32 	%p17, %r145, %r4;
	@%p17 bra 	$L__BB0_3;
	bra.uni 	$L__BB0_26;
$L__BB0_15:
	add.s32 	%r62, %r145, 2048;
	max.s32 	%r63, %r4, %r62;
	not.b32 	%r64, %r2;
	add.s32 	%r65, %r63, %r64;
	sub.s32 	%r38, %r65, %r1;
	shr.u32 	%r66, %r38, 11;
	add.s32 	%r39, %r66, 1;
	and.b32  	%r40, %r39, 7;
	setp.lt.u32 	%p3, %r38, 14336;
	@%p3 bra 	$L__BB0_18;
	and.b32  	%r41, %r39, 4194296;
	mov.b32 	%r144, 0;
$L__BB0_17:
	.pragma "nounroll";
	mul.wide.s32 	%rd7, %r145, 4;
	add.s64 	%rd8, %rd3, %rd7;
	mov.b32 	%r68, 0;
	st.global.u32 	[%rd8], %r68;
	st.global.u32 	[%rd8+8192], %r68;
	st.global.u32 	[%rd8+16384], %r68;
	st.global.u32 	[%rd8+24576], %r68;
	st.global.u32 	[%rd8+32768], %r68;
	st.global.u32 	[%rd8+40960], %r68;
	st.global.u32 	[%rd8+49152], %r68;
	st.global.u32 	[%rd8+57344], %r68;
	add.s32 	%r145, %r145, 16384;
	add.s32 	%r144, %r144, 8;
	setp.ne.s32 	%p4, %r144, %r41;
	@%p4 bra 	$L__BB0_17;
$L__BB0_18:
	setp.eq.s32 	%p5, %r40, 0;
	@%p5 bra 	$L__BB0_26;
	setp.lt.u32 	%p6, %r40, 4;
	@%p6 bra 	$L__BB0_21;
	mul.wide.s32 	%rd9, %r145, 4;
	add.s64 	%rd10, %rd3, %rd9;
	mov.b32 	%r69, 0;
	st.global.u32 	[%rd10], %r69;
	st.global.u32 	[%rd10+8192], %r69;
	st.global.u32 	[%rd10+16384], %r69;
	st.global.u32 	[%rd10+24576], %r69;
	add.s32 	%r145, %r145, 8192;
$L__BB0_21:
	and.b32  	%r70, %r39, 3;
	setp.eq.s32 	%p7, %r70, 0;
	@%p7 bra 	$L__BB0_26;
	setp.eq.s32 	%p8, %r70, 1;
	@%p8 bra 	$L__BB0_24;
	mul.wide.s32 	%rd11, %r145, 4;
	add.s64 	%rd12, %rd3, %rd11;
	mov.b32 	%r71, 0;
	st.global.u32 	[%rd12], %r71;
	st.global.u32 	[%rd12+8192], %r71;
	add.s32 	%r145, %r145, 4096;
$L__BB0_24:
	and.b32  	%r72, %r38, 2048;
	setp.ne.s32 	%p9, %r72, 0;
	@%p9 bra 	$L__BB0_26;
	mul.wide.s32 	%rd13, %r145, 4;
	add.s64 	%rd14, %rd3, %rd13;
	mov.b32 	%r73, 0;
	st.global.u32 	[%rd14], %r73;
$L__BB0_26:
	ret;

}
	// .globl	_Z16gpuMatMultKernelIfEvPT_S1_S1_iii
.visible .entry _Z16gpuMatMultKernelIfEvPT_S1_S1_iii(
	.param .u64 .ptr .align 1 _Z16gpuMatMultKernelIfEvPT_S1_S1_iii_param_0,
	.param .u64 .ptr .align 1 _Z16gpuMatMultKernelIfEvPT_S1_S1_iii_param_1,
	.param .u64 .ptr .align 1 _Z16gpuMatMultKernelIfEvPT_S1_S1_iii_param_2,
	.param .u32 _Z16gpuMatMultKernelIfEvPT_S1_S1_iii_param_3,
	.param .u32 _Z16gpuMatMultKernelIfEvPT_S1_S1_iii_param_4,
	.param .u32 _Z16gpuMatMultKernelIfEvPT_S1_S1_iii_param_5
)
{
	.reg .pred 	%p<18>;
	.reg .b32 	%r<83>;
	.reg .b32 	%f<67>;
	.reg .b64 	%rd<47>;

	ld.param.u64 	%rd4, [_Z16gpuMatMultKernelIfEvPT_S1_S1_iii_param_0];
	ld.param.u64 	%rd5, [_Z16gpuMatMultKernelIfEvPT_S1_S1_iii_param_1];
	ld.param.u64 	%rd6, [_Z16gpuMatMultKernelIfEvPT_S1_S1_iii_param_2];
	ld.param.u32 	%r39, [_Z16gpuMatMultKernelIfEvPT_S1_S1_iii_param_3];
	ld.param.u32 	%r40, [_Z16gpuMatMultKernelIfEvPT_S1_S1_iii_param_4];
	ld.param.u32 	%r41, [_Z16gpuMatMultKernelIfEvPT_S1_S1_iii_param_5];
	cvta.to.global.u64 	%rd1, %rd5;
	cvta.to.global.u64 	%rd2, %rd4;
	cvta.to.global.u64 	%rd3, %rd6;
	mov.u32 	%r42, %ctaid.y;
	mov.u32 	%r43, %ntid.y;
	mov.u32 	%r44, %tid.y;
	mad.lo.s32 	%r45, %r42, %r43, %r44;
	mov.u32 	%r46, %nctaid.x;
	mov.u32 	%r47, %ntid.x;
	mov.u32 	%r48, %ctaid.x;
	mov.u32 	%r1, %tid.x;
	mad.lo.s32 	%r49, %r45, %r46, %r48;
	mul.lo.s32 	%r2, %r49, %r47;
	add.s32 	%r80, %r2, %r1;
	mul.lo.s32 	%r4, %r41, %r39;
	setp.ge.s32 	%p1, %r80, %r4;
	@%p1 bra 	$L__BB1_26;
	setp.lt.s32 	%p2, %r40, 1;
	@%p2 bra 	$L__BB1_15;
	and.b32  	%r5, %r40, 7;
	and.b32  	%r6, %r40, 3;
	and.b32  	%r7, %r40, 2147483640;
	and.b32  	%r8, %r40, 1;
	neg.s32 	%r9, %r7;
	shl.b32 	%r10, %r41, 3;
	mul.wide.s32 	%rd39, %r41, 4;
$L__BB1_3:
	setp.lt.u32 	%p10, %r40, 8;
	div.s32 	%r63, %r80, %r39;
	rem.s32 	%r12, %r80, %r41;
	mul.lo.s32 	%r13, %r63, %r40;
	mov.f32 	%f66, 0f00000000;
	mov.b32 	%r76, 0;
	@%p10 bra 	$L__BB1_6;
	mov.f32 	%f66, 0f00000000;
	mov.u32 	%r72, %r13;
	mov.u32 	%r73, %r12;
	mov.u32 	%r74, %r9;
$L__BB1_5:
	.pragma "nounroll";
	mul.wide.s32 	%rd15, %r72, 4;
	add.s64 	%rd16, %rd2, %rd15;
	ld.global.f32 	%f16, [%rd16];
	mul.wide.s32 	%rd17, %r73, 4;
	add.s64 	%rd18, %rd1, %rd17;
	ld.global.f32 	%f17, [%rd18];
	fma.rn.f32 	%f18, %f16, %f17, %f66;
	ld.global.f32 	%f19, [%rd16+4];
	mul.wide.s32 	%rd19, %r41, 4;
	add.s64 	%rd20, %rd18, %rd19;
	ld.global.f32 	%f20, [%rd20];
	fma.rn.f32 	%f21, %f19, %f20, %f18;
	ld.global.f32 	%f22, [%rd16+8];
	add.s64 	%rd21, %rd20, %rd19;
	ld.global.f32 	%f23, [%rd21];
	fma.rn.f32 	%f24, %f22, %f23, %f21;
	ld.global.f32 	%f25, [%rd16+12];
	add.s64 	%rd22, %rd21, %rd19;
	ld.global.f32 	%f26, [%rd22];
	fma.rn.f32 	%f27, %f25, %f26, %f24;
	ld.global.f32 	%f28, [%rd16+16];
	add.s64 	%rd23, %rd22, %rd19;
	ld.global.f32 	%f29, [%rd23];
	fma.rn.f32 	%f30, %f28, %f29, %f27;
	ld.global.f32 	%f31, [%rd16+20];
	add.s64 	%rd24, %rd23, %rd19;
	ld.global.f32 	%f32, [%rd24];
	fma.rn.f32 	%f33, %f31, %f32, %f30;
	ld.global.f32 	%f34, [%rd16+24];
	add.s64 	%rd25, %rd24, %rd19;
	ld.global.f32 	%f35, [%rd25];
	fma.rn.f32 	%f36, %f34, %f35, %f33;
	ld.global.f32 	%f37, [%rd16+28];
	add.s64 	%rd26, %rd25, %rd19;
	ld.global.f32 	%f38, [%rd26];
	fma.rn.f32 	%f66, %f37, %f38, %f36;
	add.s32 	%r74, %r74, 8;
	add.s32 	%r73, %r73, %r10;
	add.s32 	%r72, %r72, 8;
	setp.ne.s32 	%p11, %r74, 0;
	mov.u32 	%r76, %r7;
	@%p11 bra 	$L__BB1_5;
$L__BB1_6:
	setp.eq.s32 	%p12, %r5, 0;
	@%p12 bra 	$L__BB1_14;
	add.s32 	%r64, %r5, -1;
	setp.lt.u32 	%p13, %r64, 3;
	@%p13 bra 	$L__BB1_9;
	add.s32 	%r65, %r76, %r13;
	mul.wide.s32 	%rd27, %r65, 4;
	add.s64 	%rd28, %rd2, %rd27;
	ld.global.f32 	%f40, [%rd28];
	mad.lo.s32 	%r66, %r76, %r41, %r12;
	mul.wide.s32 	%rd29, %r66, 4;
	add.s64 	%rd30, %rd1, %rd29;
	ld.global.f32 	%f41, [%rd30];
	fma.rn.f32 	%f42, %f40, %f41, %f66;
	ld.global.f32 	%f43, [%rd28+4];
	add.s64 	%rd32, %rd30, %rd39;
	ld.global.f32 	%f44, [%rd32];
	fma.rn.f32 	%f45, %f43, %f44, %f42;
	ld.global.f32 	%f46, [%rd28+8];
	add.s64 	%rd33, %rd32, %rd39;
	ld.global.f32 	%f47, [%rd33];
	fma.rn.f32 	%f48, %f46, %f47, %f45;
	ld.global.f32 	%f49, [%rd28+12];
	add.s64 	%rd34, %rd33, %rd39;
	ld.global.f32 	%f50, [%rd34];
	fma.rn.f32 	%f66, %f49, %f50, %f48;
	add.s32 	%r76, %r76, 4;
$L__BB1_9:
	setp.eq.s32 	%p14, %r6, 0;
	@%p14 bra 	$L__BB1_14;
	setp.eq.s32 	%p15, %r6, 1;
	@%p15 bra 	$L__BB1_12;
	add.s32 	%r67, %r76, %r13;
	mul.wide.s32 	%rd35, %r67, 4;
	add.s64 	%rd36, %rd2, %rd35;
	ld.global.f32 	%f52, [%rd36];
	mad.lo.s32 	%r68, %r76, %r41, %r12;
	mul.wide.s32 	%rd37, %r68, 4;
	add.s64 	%rd38, %rd1, %rd37;
	ld.global.f32 	%f53, [%rd38];
	fma.rn.f32 	%f54, %f52, %f53, %f66;
	ld.global.f32 	%f55, [%rd36+4];
	add.s64 	%rd40, %rd38, %rd39;
	ld.global.f32 	%f56, [%rd40];
	fma.rn.f32 	%f66, %f55, %f56, %f54;
	add.s32 	%r76, %r76, 2;
$L__BB1_12:
	setp.eq.s32 	%p16, %r8, 0;
	@%p16 bra 	$L__BB1_14;
	add.s32 	%r69, %r76, %r13;
	mul.wide.s32 	%rd41, %r69, 4;
	add.s64 	%rd42, %rd2, %rd41;
	ld.global.f32 	%f57, [%rd42];
	mad.lo.s32 	%r70, %r76, %r41, %r12;
	mul.wide.s32 	%rd43, %r70, 4;
	add.s64 	%rd44, %rd1, %rd43;
	ld.global.f32 	%f58, [%rd44];
	fma.rn.f32 	%f66, %f57, %f58, %f66;
$L__BB1_14:
	mul.wide.s32 	%rd45, %r80, 4;
	add.s64 	%rd46, %rd3, %rd45;
	st.global.f32 	[%rd46], %f66;
	add.s32 	%r80, %r80, 2048;
	setp.lt.s32 	%p17, %r80, %r4;
	@%p17 bra 	$L__BB1_3;
	bra.uni 	$L__BB1_26;
$L__BB1_15:
	add.s32 	%r50, %r80, 2048;
	max.s32 	%r51, %r4, %r50;
	not.b32 	%r52, %r2;
	add.s32 	%r53, %r51, %r52;
	sub.s32 	%r26, %r53, %r1;
	shr.u32 	%r54, %r26, 11;
	add.s32 	%r27, %r54, 1;
	and.b32  	%r28, %r27, 7;
	setp.lt.u32 	%p3, %r26, 14336;
	@%p3 bra 	$L__BB1_18;
	and.b32  	%r29, %r27, 4194296;
	mov.b32 	%r79, 0;
$L__BB1_17:
	.pragma "nounroll";
	mul.wide.s32 	%rd7, %r80, 4;
	add.s64 	%rd8, %rd3, %rd7;
	mov.b32 	%r56, 0;
	st.global.u32 	[%rd8], %r56;
	st.global.u32 	[%rd8+8192], %r56;
	st.global.u32 	[%rd8+16384], %r56;
	st.global.u32 	[%rd8+24576], %r56;
	st.global.u32 	[%rd8+32768], %r56;
	st.global.u32 	[%rd8+40960], %r56;
	st.global.u32 	[%rd8+49152], %r56;
	st.global.u32 	[%rd8+57344], %r56;
	add.s32 	%r80, %r80, 16384;
	add.s32 	%r79, %r79, 8;
	setp.ne.s32 	%p4, %r79, %r29;
	@%p4 bra 	$L__BB1_17;
$L__BB1_18:
	setp.eq.s32 	%p5, %r28, 0;
	@%p5 bra 	$L__BB1_26;
	setp.lt.u32 	%p6, %r28, 4;
	@%p6 bra 	$L__BB1_21;
	mul.wide.s32 	%rd9, %r80, 4;
	add.s64 	%rd10, %rd3, %rd9;
	mov.b32 	%r57, 0;
	st.global.u32 	[%rd10], %r57;
	st.global.u32 	[%rd10+8192], %r57;
	st.global.u32 	[%rd10+16384], %r57;
	st.global.u32 	[%rd10+24576], %r57;
	add.s32 	%r80, %r80, 8192;
$L__BB1_21:
	and.b32  	%r58, %r27, 3;
	setp.eq.s32 	%p7, %r58, 0;
	@%p7 bra 	$L__BB1_26;
	setp.eq.s32 	%p8, %r58, 1;
	@%p8 bra 	$L__BB1_24;
	mul.wide.s32 	%rd11, %r80, 4;
	add.s64 	%rd12, %rd3, %rd11;
	mov.b32 	%r59, 0;
	st.global.u32 	[%rd12], %r59;
	st.global.u32 	[%rd12+8192], %r59;
	add.s32 	%r80, %r80, 4096;
$L__BB1_24:
	and.b32  	%r60, %r26, 2048;
	setp.ne.s32 	%p9, %r60, 0;
	@%p9 bra 	$L__BB1_26;
	mul.wide.s32 	%rd13, %r80, 4;
	add.s64 	%rd14, %rd3, %rd13;
	mov.b32 	%r61, 0;
	st.global.u32 	[%rd14], %r61;
$L__BB1_26:
	ret;

}


// ===== COMPILED SASS (sm_100) =====

	.target	sm_100

	.elftype	@"ET_EXEC"


//--------------------- .note.nv.tkinfo           --------------------------
	.section	.note.nv.tkinfo,"",@"SHT_NOTE"
	.sectionflags	@"SHF_NOTE_NV_TKINFO"
	.tkinfo
        /*0018*/ 	.word	0x00000002
        /*0030*/ 	.string	""
        /*0030*/ 	.string	"ptxas"
        /*0030*/ 	.string	"Cuda compilation tools, release 13.0, V13.0.88"
        /*0030*/ 	.string	"Build cuda_13.0.r13.0/compiler.36424714_0"
        /*0030*/ 	.string	"-arch sm_100 -m 64 "



//--------------------- .note.nv.cuinfo           --------------------------
	.section	.note.nv.cuinfo,"",@"SHT_NOTE"
	.sectionflags	@"SHF_NOTE_NV_CUINFO"
        /*0018*/ 	.short	0x0002
        /*001a*/ 	.short	0x0064
        /*001c*/ 	.short	0x0082
	.zero		2


//--------------------- .nv.info                  --------------------------
	.section	.nv.info,"",@"SHT_CUDA_INFO"
	.align	4


	//----- nvinfo : EIATTR_REGCOUNT
	.align		4
        /*0000*/ 	.byte	0x04, 0x2f
        /*0002*/ 	.short	(.L_1 - .L_0)
	.align		4
.L_0:
        /*0004*/ 	.word	index@(_Z16gpuMatMultKernelIiEvPT_S1_S1_iii)
        /*0008*/ 	.word	0x00000020


	//----- nvinfo : EIATTR_FRAME_SIZE
	.align		4
.L_1:
        /*000c*/ 	.byte	0x04, 0x11
        /*000e*/ 	.short	(.L_3 - .L_2)
	.align		4
.L_2:
        /*0010*/ 	.word	index@(_Z16gpuMatMultKernelIiEvPT_S1_S1_iii)
        /*0014*/ 	.word	0x00000000


	//----- nvinfo : EIATTR_REGCOUNT
	.align		4
.L_3:
        /*0018*/ 	.byte	0x04, 0x2f
        /*001a*/ 	.short	(.L_5 - .L_4)
	.align		4
.L_4:
        /*001c*/ 	.word	index@(_Z16gpuMatMultKernelIfEvPT_S1_S1_iii)
        /*0020*/ 	.word	0x00000020


	//----- nvinfo : EIATTR_FRAME_SIZE
	.align		4
.L_5:
        /*0024*/ 	.byte	0x04, 0x11
        /*0026*/ 	.short	(.L_7 - .L_6)
	.align		4
.L_6:
        /*0028*/ 	.word	index@(_Z16gpuMatMultKernelIfEvPT_S1_S1_iii)
        /*002c*/ 	.word	0x00000000


	//----- nvinfo : EIATTR_MIN_STACK_SIZE
	.align		4
.L_7:
        /*0030*/ 	.byte	0x04, 0x12
        /*0032*/ 	.short	(.L_9 - .L_8)
	.align		4
.L_8:
        /*0034*/ 	.word	index@(_Z16gpuMatMultKernelIfEvPT_S1_S1_iii)
        /*0038*/ 	.word	0x00000000


	//----- nvinfo : EIATTR_MIN_STACK_SIZE
	.align		4
.L_9:
        /*003c*/ 	.byte	0x04, 0x12
        /*003e*/ 	.short	(.L_11 - .L_10)
	.align		4
.L_10:
        /*0040*/ 	.word	index@(_Z16gpuMatMultKernelIiEvPT_S1_S1_iii)
        /*0044*/ 	.word	0x00000000
.L_11:


//--------------------- .nv.compat                --------------------------
	.section	.nv.compat,"",@"SHT_CUDA_COMPAT_INFO"
	.align	4
        /*0000*/ 	.byte	0x02, 0x09, 0x00, 0x00, 0x02, 0x02, 0x01, 0x00, 0x02, 0x05, 0x05, 0x00, 0x03, 0x07, 0x01, 0x01
        /*0010*/ 	.byte	0x02, 0x03, 0x00, 0x00, 0x02, 0x06, 0x01, 0x00, 0x04, 0x0b, 0x08, 0x00, 0x09, 0x00, 0x00, 0x00
        /*0020*/ 	.byte	0x00, 0x00, 0x00, 0x00


//--------------------- .nv.info._Z16gpuMatMultKernelIfEvPT_S1_S1_iii --------------------------
	.section	.nv.info._Z16gpuMatMultKernelIfEvPT_S1_S1_iii,"",@"SHT_CUDA_INFO"
	.sectionflags	@""
	.align	4


	//----- nvinfo : EIATTR_CUDA_API_VERSION
	.align		4
        /*0000*/ 	.byte	0x04, 0x37
        /*0002*/ 	.short	(.L_13 - .L_12)
.L_12:
        /*0004*/ 	.word	0x00000082


	//----- nvinfo : EIATTR_KPARAM_INFO
	.align		4
.L_13:
        /*0008*/ 	.byte	0x04, 0x17
        /*000a*/ 	.short	(.L_15 - .L_14)
.L_14:
        /*000c*/ 	.word	0x00000000
        /*0010*/ 	.short	0x0005
        /*0012*/ 	.short	0x0020
        /*0014*/ 	.byte	0x00, 0xf0, 0x11, 0x00


	//----- nvinfo : EIATTR_KPARAM_INFO
	.align		4
.L_15:
        /*0018*/ 	.byte	0x04, 0x17
        /*001a*/ 	.short	(.L_17 - .L_16)
.L_16:
        /*001c*/ 	.word	0x00000000
        /*0020*/ 	.short	0x0004
        /*0022*/ 	.short	0x001c
        /*0024*/ 	.byte	0x00, 0xf0, 0x11, 0x00


	//----- nvinfo : EIATTR_KPARAM_INFO
	.align		4
.L_17:
        /*0028*/ 	.byte	0x04, 0x17
        /*002a*/ 	.short	(.L_19 - .L_18)
.L_18:
        /*002c*/ 	.word	0x00000000
        /*0030*/ 	.short	0x0003
        /*0032*/ 	.short	0x0018
        /*0034*/ 	.byte	0x00, 0xf0, 0x11, 0x00


	//----- nvinfo : EIATTR_KPARAM_INFO
	.align		4
.L_19:
        /*0038*/ 	.byte	0x04, 0x17
        /*003a*/ 	.short	(.L_21 - .L_20)
.L_20:
        /*003c*/ 	.word	0x00000000
        /*0040*/ 	.short	0x0002
        /*0042*/ 	.short	0x0010
        /*0044*/ 	.byte	0x00, 0xf5, 0x21, 0x00


	//----- nvinfo : EIATTR_KPARAM_INFO
	.align		4
.L_21:
        /*0048*/ 	.byte	0x04, 0x17
        /*004a*/ 	.short	(.L_23 - .L_22)
.L_22:
        /*004c*/ 	.word	0x00000000
        /*0050*/ 	.short	0x0001
        /*0052*/ 	.short	0x0008
        /*0054*/ 	.byte	0x00, 0xf5, 0x21, 0x00


	//----- nvinfo : EIATTR_KPARAM_INFO
	.align		4
.L_23:
        /*0058*/ 	.byte	0x04, 0x17
        /*005a*/ 	.short	(.L_25 - .L_24)
.L_24:
        /*005c*/ 	.word	0x00000000
        /*0060*/ 	.short	0x0000
        /*0062*/ 	.short	0x0000
        /*0064*/ 	.byte	0x00, 0xf5, 0x21, 0x00


	//----- nvinfo : EIATTR_SPARSE_MMA_MASK
	.align		4
.L_25:
        /*0068*/ 	.byte	0x03, 0x50
        /*006a*/ 	.short	0x0000


	//----- nvinfo : EIATTR_MAXREG_COUNT
	.align		4
        /*006c*/ 	.byte	0x03, 0x1b
        /*006e*/ 	.short	0x00ff


	//----- nvinfo : EIATTR_MERCURY_ISA_VERSION
	.align		4
        /*0070*/ 	.byte	0x03, 0x5f
        /*0072*/ 	.short	0x0101


	//----- nvinfo : EIATTR_VRC_CTA_INIT_COUNT
	.align		4
        /*0074*/ 	.byte	0x02, 0x4a
	.zero		1
	.zero		1


	//----- nvinfo : EIATTR_EXIT_INSTR_OFFSETS
	.align		4
        /*0078*/ 	.byte	0x04, 0x1c
        /*007a*/ 	.short	(.L_27 - .L_26)


	//   ....[0]....
.L_26:
        /*007c*/ 	.word	0x00000100


	//   ....[1]....
        /*0080*/ 	.word	0x00000b60


	//   ....[2]....
        /*0084*/ 	.word	0x00000d10


	//   ....[3]....
        /*0088*/ 	.word	0x00000da0


	//   ....[4]....
        /*008c*/ 	.word	0x00000e20


	//   ....[5]....
        /*0090*/ 	.word	0x00000e70


	//----- nvinfo : EIATTR_CRS_STACK_SIZE
	.align		4
.L_27:
        /*0094*/ 	.byte	0x04, 0x1e
        /*0096*/ 	.short	(.L_29 - .L_28)
.L_28:
        /*0098*/ 	.word	0x00000000


	//----- nvinfo : EIATTR_CBANK_PARAM_SIZE
	.align		4
.L_29:
        /*009c*/ 	.byte	0x03, 0x19
        /*009e*/ 	.short	0x0024


	//----- nvinfo : EIATTR_PARAM_CBANK
	.align		4
        /*00a0*/ 	.byte	0x04, 0x0a
        /*00a2*/ 	.short	(.L_31 - .L_30)
	.align		4
.L_30:
        /*00a4*/ 	.word	index@(.nv.constant0._Z16gpuMatMultKernelIfEvPT_S1_S1_iii)
        /*00a8*/ 	.short	0x0380
        /*00aa*/ 	.short	0x0024


	//----- nvinfo : EIATTR_SW_WAR
	.align		4
.L_31:
        /*00ac*/ 	.byte	0x04, 0x36
        /*00ae*/ 	.short	(.L_33 - .L_32)
.L_32:
        /*00b0*/ 	.word	0x00000008
.L_33:


//--------------------- .nv.info._Z16gpuMatMultKernelIiEvPT_S1_S1_iii --------------------------
	.section	.nv.info._Z16gpuMatMultKernelIiEvPT_S1_S1_iii,"",@"SHT_CUDA_INFO"
	.sectionflags	@""
	.align	4


	//----- nvinfo : EIATTR_CUDA_API_VERSION
	.align		4
        /*0000*/ 	.byte	0x04, 0x37
        /*0002*/ 	.short	(.L_35 - .L_34)
.L_34:
        /*0004*/ 	.word	0x00000082


	//----- nvinfo : EIATTR_KPARAM_INFO
	.align		4
.L_35:
        /*0008*/ 	.byte	0x04, 0x17
        /*000a*/ 	.short	(.L_37 - .L_36)
.L_36:
        /*000c*/ 	.word	0x00000000
        /*0010*/ 	.short	0x0005
        /*0012*/ 	.short	0x0020
        /*0014*/ 	.byte	0x00, 0xf0, 0x11, 0x00


	//----- nvinfo : EIATTR_KPARAM_INFO
	.align		4
.L_37:
        /*0018*/ 	.byte	0x04, 0x17
        /*001a*/ 	.short	(.L_39 - .L_38)
.L_38:
        /*001c*/ 	.word	0x00000000
        /*0020*/ 	.short	0x0004
        /*0022*/ 	.short	0x001c
        /*0024*/ 	.byte	0x00, 0xf0, 0x11, 0x00


	//----- nvinfo : EIATTR_KPARAM_INFO
	.align		4
.L_39:
        /*0028*/ 	.byte	0x04, 0x17
        /*002a*/ 	.short	(.L_41 - .L_40)
.L_40:
        /*002c*/ 	.word	0x00000000
        /*0030*/ 	.short	0x0003
        /*0032*/ 	.short	0x0018
        /*0034*/ 	.byte	0x00, 0xf0, 0x11, 0x00


	//----- nvinfo : EIATTR_KPARAM_INFO
	.align		4
.L_41:
        /*0038*/ 	.byte	0x04, 0x17
        /*003a*/ 	.short	(.L_43 - .L_42)
.L_42:
        /*003c*/ 	.word	0x00000000
        /*0040*/ 	.short	0x0002
        /*0042*/ 	.short	0x0010
        /*0044*/ 	.byte	0x00, 0xf5, 0x21, 0x00


	//----- nvinfo : EIATTR_KPARAM_INFO
	.align		4
.L_43:
        /*0048*/ 	.byte	0x04, 0x17
        /*004a*/ 	.short	(.L_45 - .L_44)
.L_44:
        /*004c*/ 	.word	0x00000000
        /*0050*/ 	.short	0x0001
        /*0052*/ 	.short	0x0008
        /*0054*/ 	.byte	0x00, 0xf5, 0x21, 0x00


	//----- nvinfo : EIATTR_KPARAM_INFO
	.align		4
.L_45:
        /*0058*/ 	.byte	0x04, 0x17
        /*005a*/ 	.short	(.L_47 - .L_46)
.L_46:
        /*005c*/ 	.word	0x00000000
        /*0060*/ 	.short	0x0000
        /*0062*/ 	.short	0x0000
        /*0064*/ 	.byte	0x00, 0xf5, 0x21, 0x00


	//----- nvinfo : EIATTR_SPARSE_MMA_MASK
	.align		4
.L_47:
        /*0068*/ 	.byte	0x03, 0x50
        /*006a*/ 	.short	0x0000


	//----- nvinfo : EIATTR_MAXREG_COUNT
	.align		4
        /*006c*/ 	.byte	0x03, 0x1b
        /*006e*/ 	.short	0x00ff


	//----- nvinfo : EIATTR_MERCURY_ISA_VERSION
	.align		4
        /*0070*/ 	.byte	0x03, 0x5f
        /*0072*/ 	.short	0x0101


	//----- nvinfo : EIATTR_VRC_CTA_INIT_COUNT
	.align		4
        /*0074*/ 	.byte	0x02, 0x4a
	.zero		1
	.zero		1


	//----- nvinfo : EIATTR_EXIT_INSTR_OFFSETS
	.align		4
        /*0078*/ 	.byte	0x04, 0x1c
        /*007a*/ 	.short	(.L_49 - .L_48)


	//   ....[0]....
.L_48:
        /*007c*/ 	.word	0x00000100


	//   ....[1]....
        /*0080*/ 	.word	0x00000b60


	//   ....[2]....
        /*0084*/ 	.word	0x00000d10


	//   ....[3]....
        /*0088*/ 	.word	0x00000da0


	//   ....[4]....
        /*008c*/ 	.word	0x00000e20


	//   ....[5]....
        /*0090*/ 	.word	0x00000e70


	//----- nvinfo : EIATTR_CRS_STACK_SIZE
	.align		4
.L_49:
        /*0094*/ 	.byte	0x04, 0x1e
        /*0096*/ 	.short	(.L_51 - .L_50)
.L_50:
        /*0098*/ 	.word	0x00000000


	//----- nvinfo : EIATTR_CBANK_PARAM_SIZE
	.align		4
.L_51:
        /*009c*/ 	.byte	0x03, 0x19
        /*009e*/ 	.short	0x0024


	//----- nvinfo : EIATTR_PARAM_CBANK
	.align		4
        /*00a0*/ 	.byte	0x04, 0x0a
        /*00a2*/ 	.short	(.L_53 - .L_52)
	.align		4
.L_52:
        /*00a4*/ 	.word	index@(.nv.constant0._Z16gpuMatMultKernelIiEvPT_S1_S1_iii)
        /*00a8*/ 	.short	0x0380
        /*00aa*/ 	.short	0x0024


	//----- nvinfo : EIATTR_SW_WAR
	.align		4
.L_53:
        /*00ac*/ 	.byte	0x04, 0x36
        /*00ae*/ 	.short	(.L_55 - .L_54)
.L_54:
        /*00b0*/ 	.word	0x00000008
.L_55:


//--------------------- .nv.callgraph             --------------------------
	.section	.nv.callgraph,"",@"SHT_CUDA_CALLGRAPH"
	.align	4
	.sectionentsize	8
	.align		4
        /*0000*/ 	.word	0x00000000
	.align		4
        /*0004*/ 	.word	0xffffffff
	.align		4
        /*0008*/ 	.word	0x00000000
	.align		4
        /*000c*/ 	.word	0xfffffffe
	.align		4
        /*0010*/ 	.word	0x00000000
	.align		4
        /*0014*/ 	.word	0xfffffffd
	.align		4
        /*0018*/ 	.word	0x00000000
	.align		4
        /*001c*/ 	.word	0xfffffffc


//--------------------- .text._Z16gpuMatMultKernelIfEvPT_S1_S1_iii --------------------------
	.section	.text._Z16gpuMatMultKernelIfEvPT_S1_S1_iii,"ax",@progbits
	.align	128
        .global         _Z16gpuMatMultKernelIfEvPT_S1_S1_iii
        .type           _Z16gpuMatMultKernelIfEvPT_S1_S1_iii,@function
        .size           _Z16gpuMatMultKernelIfEvPT_S1_S1_iii,(.L_x_20 - _Z16gpuMatMultKernelIfEvPT_S1_S1_iii)
        .other          _Z16gpuMatMultKernelIfEvPT_S1_S1_iii,@"STO_CUDA_ENTRY STV_DEFAULT"
_Z16gpuMatMultKernelIfEvPT_S1_S1_iii:
.text._Z16gpuMatMultKernelIfEvPT_S1_S1_iii:
[----:B------:R-:W-:Y:S01]  /*0000*/  LDC R1, c[0x0][0x37c] ;  /* 0x0000df00ff017b82 */ /* 0x000fe20000000800 */
[----:B------:R-:W0:Y:S07]  /*0010*/  S2R R3, SR_TID.Y ;  /* 0x0000000000037919 */ /* 0x000e2e0000002200 */
[----:B------:R-:W0:Y:S01]  /*0020*/  S2UR UR4, SR_CTAID.Y ;  /* 0x00000000000479c3 */ /* 0x000e220000002600 */
[----:B------:R-:W1:Y:S01]  /*0030*/  LDCU UR7, c[0x0][0x3a0] ;  /* 0x00007400ff0777ac */ /* 0x000e620008000800 */
[----:B------:R-:W2:Y:S01]  /*0040*/  S2R R5, SR_CTAID.X ;  /* 0x0000000000057919 */ /* 0x000ea20000002500 */
[----:B------:R-:W3:Y:S05]  /*0050*/  S2R R7, SR_TID.X ;  /* 0x0000000000077919 */ /* 0x000eea0000002100 */
[----:B------:R-:W0:Y:S01]  /*0060*/  LDC R0, c[0x0][0x364] ;  /* 0x0000d900ff007b82 */ /* 0x000e220000000800 */
[----:B------:R-:W2:Y:S01]  /*0070*/  LDCU UR5, c[0x0][0x370] ;  /* 0x00006e00ff0577ac */ /* 0x000ea20008000800 */
[----:B------:R-:W4:Y:S06]  /*0080*/  LDCU UR6, c[0x0][0x360] ;  /* 0x00006c00ff0677ac */ /* 0x000f2c0008000800 */
[----:B------:R-:W1:Y:S01]  /*0090*/  LDC R4, c[0x0][0x398] ;  /* 0x0000e600ff047b82 */ /* 0x000e620000000800 */
[----:B0-----:R-:W-:-:S04]  /*00a0*/  IMAD R0, R0, UR4, R3 ;  /* 0x0000000400007c24 */ /* 0x001fc8000f8e0203 */
[----:B--2---:R-:W-:-:S04]  /*00b0*/  IMAD R0, R0, UR5, R5 ;  /* 0x0000000500007c24 */ /* 0x004fc8000f8e0205 */
[----:B----4-:R-:W-:Y:S02]  /*00c0*/  IMAD R2, R0, UR6, RZ ;  /* 0x0000000600027c24 */ /* 0x010fe4000f8e02ff */
[----:B-1----:R-:W-:-:S03]  /*00d0*/  IMAD R0, R4, UR7, RZ ;  /* 0x0000000704007c24 */ /* 0x002fc6000f8e02ff */
[----:B---3--:R-:W-:-:S04]  /*00e0*/  IADD3 R3, PT, PT, R2, R7, RZ ;  /* 0x0000000702037210 */ /* 0x008fc80007ffe0ff */
[----:B------:R-:W-:-:S13]  /*00f0*/  ISETP.GE.AND P0, PT, R3, R0, PT ;  /* 0x000000000300720c */ /* 0x000fda0003f06270 */
[----:B------:R-:W-:Y:S05]  /*0100*/  @P0 EXIT ;  /* 0x000000000000094d */ /* 0x000fea0003800000 */
[----:B------:R-:W0:Y:S01]  /*0110*/  LDC R5, c[0x0][0x39c] ;  /* 0x0000e700ff057b82 */ /* 0x000e220000000800 */
[----:B------:R-:W1:Y:S01]  /*0120*/  LDCU.64 UR4, c[0x0][0x358] ;  /* 0x00006b00ff0477ac */ /* 0x000e620008000a00 */
[----:B0-----:R-:W-:-:S13]  /*0130*/  ISETP.GE.AND P0, PT, R5, 0x1, PT ;  /* 0x000000010500780c */ /* 0x001fda0003f06270 */
[----:B-1----:R-:W-:Y:S05]  /*0140*/  @!P0 BRA `(.L_x_0) ;  /* 0x0000000800888947 */ /* 0x002fea0003800000 */
[C---:B------:R-:W-:Y:S02]  /*0150*/  LOP3.LUT R2, R5.reuse, 0x7ffffff8, RZ, 0xc0, !PT ;  /* 0x7ffffff805027812 */ /* 0x040fe400078ec0ff */
[C---:B------:R-:W-:Y:S02]  /*0160*/  LOP3.LUT R4, R5.reuse, 0x7, RZ, 0xc0, !PT ;  /* 0x0000000705047812 */ /* 0x040fe400078ec0ff */
[----:B------:R-:W-:Y:S02]  /*0170*/  LOP3.LUT R5, R5, 0x3, RZ, 0xc0, !PT ;  /* 0x0000000305057812 */ /* 0x000fe400078ec0ff */
[----:B------:R-:W-:-:S07]  /*0180*/  IADD3 R6, PT, PT, -R2, RZ, RZ ;  /* 0x000000ff02067210 */ /* 0x000fce0007ffe1ff */
.L_x_5:
[----:B------:R-:W0:Y:S01]  /*0190*/  LDC.64 R10, c[0x0][0x398] ;  /* 0x0000e600ff0a7b82 */ /* 0x000e220000000a00 */
[----:B------:R-:W-:-:S07]  /*01a0*/  ISETP.GE.AND P4, PT, R3, RZ, PT ;  /* 0x000000ff0300720c */ /* 0x000fce0003f86270 */
[----:B------:R-:W1:Y:S01]  /*01b0*/  LDC R7, c[0x0][0x3a0] ;  /* 0x0000e800ff077b82 */ /* 0x000e620000000800 */
[----:B0-----:R-:W-:-:S04]  /*01c0*/  IABS R15, R10 ;  /* 0x0000000a000f7213 */ /* 0x001fc80000000000 */
[----:B------:R-:W0:Y:S01]  /*01d0*/  I2F.RP R16, R15 ;  /* 0x0000000f00107306 */ /* 0x000e220000209400 */
[----:B-1----:R-:W-:-:S07]  /*01e0*/  IABS R14, R7 ;  /* 0x00000007000e7213 */ /* 0x002fce0000000000 */
[----:B------:R-:W1:Y:S08]  /*01f0*/  I2F.RP R17, R14 ;  /* 0x0000000e00117306 */ /* 0x000e700000209400 */
[----:B0-----:R-:W0:Y:S08]  /*0200*/  MUFU.RCP R16, R16 ;  /* 0x0000001000107308 */ /* 0x001e300000001000 */
[----:B-1----:R-:W1:Y:S01]  /*0210*/  MUFU.RCP R17, R17 ;  /* 0x0000001100117308 */ /* 0x002e620000001000 */
[----:B0-----:R-:W-:-:S07]  /*0220*/  VIADD R8, R16, 0xffffffe ;  /* 0x0ffffffe10087836 */ /* 0x001fce0000000000 */
[----:B------:R0:W2:Y:S01]  /*0230*/  F2I.FTZ.U32.TRUNC.NTZ R9, R8 ;  /* 0x0000000800097305 */ /* 0x0000a2000021f000 */
[----:B-1----:R-:W-:Y:S02]  /*0240*/  IADD3 R12, PT, PT, R17, 0xffffffe, RZ ;  /* 0x0ffffffe110c7810 */ /* 0x002fe40007ffe0ff */
[----:B------:R-:W-:-:S05]  /*0250*/  IABS R17, R3 ;  /* 0x0000000300117213 */ /* 0x000fca0000000000 */
[----:B------:R1:W3:Y:S01]  /*0260*/  F2I.FTZ.U32.TRUNC.NTZ R13, R12 ;  /* 0x0000000c000d7305 */ /* 0x0002e2000021f000 */
[----:B0-----:R-:W-:Y:S01]  /*0270*/  HFMA2 R8, -RZ, RZ, 0, 0 ;  /* 0x00000000ff087431 */ /* 0x001fe200000001ff */
[----:B--2---:R-:W-:Y:S02]  /*0280*/  IADD3 R18, PT, PT, RZ, -R9, RZ ;  /* 0x80000009ff127210 */ /* 0x004fe40007ffe0ff */
[----:B-1----:R-:W-:-:S03]  /*0290*/  MOV R12, RZ ;  /* 0x000000ff000c7202 */ /* 0x002fc60000000f00 */
[----:B------:R-:W-:Y:S02]  /*02a0*/  IMAD R19, R18, R15, RZ ;  /* 0x0000000f12137224 */ /* 0x000fe400078e02ff */
[----:B---3--:R-:W-:Y:S02]  /*02b0*/  IMAD.MOV R21, RZ, RZ, -R13 ;  /* 0x000000ffff157224 */ /* 0x008fe400078e0a0d */
[----:B------:R-:W-:-:S04]  /*02c0*/  IMAD.HI.U32 R8, R9, R19, R8 ;  /* 0x0000001309087227 */ /* 0x000fc800078e0008 */
[----:B------:R-:W-:Y:S02]  /*02d0*/  IMAD R9, R21, R14, RZ ;  /* 0x0000000e15097224 */ /* 0x000fe400078e02ff */
[----:B------:R-:W-:-:S04]  /*02e0*/  IMAD.HI.U32 R8, R8, R17, RZ ;  /* 0x0000001108087227 */ /* 0x000fc800078e00ff */
[----:B------:R-:W-:-:S04]  /*02f0*/  IMAD.HI.U32 R12, R13, R9, R12 ;  /* 0x000000090d0c7227 */ /* 0x000fc800078e000c */
[----:B------:R-:W-:Y:S02]  /*0300*/  IMAD.MOV R16, RZ, RZ, -R8 ;  /* 0x000000ffff107224 */ /* 0x000fe400078e0a08 */
[----:B------:R-:W-:-:S04]  /*0310*/  IMAD.HI.U32 R9, R12, R17, RZ ;  /* 0x000000110c097227 */ /* 0x000fc800078e00ff */
[----:B------:R-:W-:Y:S01]  /*0320*/  IMAD R12, R15, R16, R17 ;  /* 0x000000100f0c7224 */ /* 0x000fe200078e0211 */
[----:B------:R-:W-:-:S04]  /*0330*/  IADD3 R9, PT, PT, -R9, RZ, RZ ;  /* 0x000000ff09097210 */ /* 0x000fc80007ffe1ff */
[----:B------:R-:W-:Y:S01]  /*0340*/  ISETP.GT.U32.AND P1, PT, R15, R12, PT ;  /* 0x0000000c0f00720c */ /* 0x000fe20003f24070 */
[----:B------:R-:W-:-:S05]  /*0350*/  IMAD R9, R14, R9, R17 ;  /* 0x000000090e097224 */ /* 0x000fca00078e0211 */
[----:B------:R-:W-:-:S07]  /*0360*/  ISETP.GT.U32.AND P0, PT, R14, R9, PT ;  /* 0x000000090e00720c */ /* 0x000fce0003f04070 */
[-C--:B------:R-:W-:Y:S02]  /*0370*/  @!P1 IADD3 R12, PT, PT, R12, -R15.reuse, RZ ;  /* 0x8000000f0c0c9210 */ /* 0x080fe40007ffe0ff */
[----:B------:R-:W-:Y:S02]  /*0380*/  @!P1 IADD3 R8, PT, PT, R8, 0x1, RZ ;  /* 0x0000000108089810 */ /* 0x000fe40007ffe0ff */
[----:B------:R-:W-:Y:S02]  /*0390*/  ISETP.GE.U32.AND P3, PT, R12, R15, PT ;  /* 0x0000000f0c00720c */ /* 0x000fe40003f66070 */
[----:B------:R-:W-:Y:S01]  /*03a0*/  @!P0 IMAD.IADD R9, R9, 0x1, -R14 ;  /* 0x0000000109098824 */ /* 0x000fe200078e0a0e */
[----:B------:R-:W-:Y:S02]  /*03b0*/  LOP3.LUT R12, R3, R10, RZ, 0x3c, !PT ;  /* 0x0000000a030c7212 */ /* 0x000fe400078e3cff */
[----:B------:R-:W-:Y:S02]  /*03c0*/  ISETP.NE.AND P1, PT, R10, RZ, PT ;  /* 0x000000ff0a00720c */ /* 0x000fe40003f25270 */
[----:B------:R-:W-:-:S02]  /*03d0*/  ISETP.GT.U32.AND P0, PT, R14, R9, PT ;  /* 0x000000090e00720c */ /* 0x000fc40003f04070 */
[----:B------:R-:W-:-:S04]  /*03e0*/  ISETP.GE.AND P2, PT, R12, RZ, PT ;  /* 0x000000ff0c00720c */ /* 0x000fc80003f46270 */
[----:B------:R-:W-:Y:S02]  /*03f0*/  @P3 IADD3 R8, PT, PT, R8, 0x1, RZ ;  /* 0x0000000108083810 */ /* 0x000fe40007ffe0ff */
[----:B------:R-:W-:-:S03]  /*0400*/  ISETP.NE.AND P3, PT, R7, RZ, PT ;  /* 0x000000ff0700720c */ /* 0x000fc60003f65270 */
[----:B------:R-:W-:Y:S02]  /*0410*/  IMAD.MOV.U32 R12, RZ, RZ, R8 ;  /* 0x000000ffff0c7224 */ /* 0x000fe400078e0008 */
[----:B------:R-:W-:Y:S01]  /*0420*/  @!P0 IADD3 R9, PT, PT, R9, -R14, RZ ;  /* 0x8000000e09098210 */ /* 0x000fe20007ffe0ff */
[----:B------:R-:W-:Y:S01]  /*0430*/  HFMA2 R14, -RZ, RZ, 0, 0 ;  /* 0x00000000ff0e7431 */ /* 0x000fe200000001ff */
[----:B------:R-:W-:Y:S02]  /*0440*/  ISETP.GE.U32.AND P0, PT, R11, 0x8, PT ;  /* 0x000000080b00780c */ /* 0x000fe40003f06070 */
[----:B------:R-:W-:Y:S01]  /*0450*/  @!P2 IADD3 R12, PT, PT, -R12, RZ, RZ ;  /* 0x000000ff0c0ca210 */ /* 0x000fe20007ffe1ff */
[----:B------:R-:W-:Y:S01]  /*0460*/  IMAD.MOV.U32 R8, RZ, RZ, R9 ;  /* 0x000000ffff087224 */ /* 0x000fe200078e0009 */
[----:B------:R-:W-:Y:S01]  /*0470*/  @!P1 LOP3.LUT R12, RZ, R10, RZ, 0x33, !PT ;  /* 0x0000000aff0c9212 */ /* 0x000fe200078e33ff */
[----:B------:R-:W-:-:S03]  /*0480*/  IMAD.MOV.U32 R10, RZ, RZ, RZ ;  /* 0x000000ffff0a7224 */ /* 0x000fc600078e00ff */
[----:B------:R-:W-:Y:S01]  /*0490*/  @!P4 IADD3 R8, PT, PT, -R8, RZ, RZ ;  /* 0x000000ff0808c210 */ /* 0x000fe20007ffe1ff */
[----:B------:R-:W-:Y:S01]  /*04a0*/  IMAD R9, R12, R11, RZ ;  /* 0x0000000b0c097224 */ /* 0x000fe200078e02ff */
[----:B------:R-:W-:-:S03]  /*04b0*/  @!P3 LOP3.LUT R8, RZ, R7, RZ, 0x33, !PT ;  /* 0x00000007ff08b212 */ /* 0x000fc600078e33ff */
[----:B------:R-:W-:Y:S05]  /*04c0*/  @!P0 BRA `(.L_x_1) ;  /* 0x0000000000b48947 */ /* 0x000fea0003800000 */
[----:B------:R-:W-:Y:S01]  /*04d0*/  MOV R14, RZ ;  /* 0x000000ff000e7202 */ /* 0x000fe20000000f00 */
[----:B------:R-:W-:Y:S01]  /*04e0*/  IMAD.MOV.U32 R20, RZ, RZ, R8 ;  /* 0x000000ffff147224 */ /* 0x000fe200078e0008 */
[----:B------:R-:W-:Y:S02]  /*04f0*/  MOV R10, R9 ;  /* 0x00000009000a7202 */ /* 0x000fe40000000f00 */
[----:B------:R-:W-:-:S07]  /*0500*/  MOV R21, R6 ;  /* 0x0000000600157202 */ /* 0x000fce0000000f00 */
.L_x_2:
[----:B------:R-:W0:Y:S08]  /*0510*/  LDC.64 R12, c[0x0][0x380] ;  /* 0x0000e000ff0c7b82 */ /* 0x000e300000000a00 */
[----:B------:R-:W1:Y:S01]  /*0520*/  LDC.64 R22, c[0x0][0x388] ;  /* 0x0000e200ff167b82 */ /* 0x000e620000000a00 */
[----:B0-----:R-:W-:-:S05]  /*0530*/  IMAD.WIDE R12, R10, 0x4, R12 ;  /* 0x000000040a0c7825 */ /* 0x001fca00078e020c */
[----:B------:R-:W2:Y:S01]  /*0540*/  LDG.E R15, desc[UR4][R12.64] ;  /* 0x000000040c0f7981 */ /* 0x000ea2000c1e1900 */
[----:B-1----:R-:W-:-:S03]  /*0550*/  IMAD.WIDE R22, R20, 0x4, R22 ;  /* 0x0000000414167825 */ /* 0x002fc600078e0216 */
[----:B------:R-:W3:Y:S04]  /*0560*/  LDG.E R18, desc[UR4][R12.64+0x4] ;  /* 0x000004040c127981 */ /* 0x000ee8000c1e1900 */
[----:B------:R0:W2:Y:S04]  /*0570*/  LDG.E R28, desc[UR4][R22.64] ;  /* 0x00000004161c7981 */ /* 0x0000a8000c1e1900 */
[----:B------:R-:W4:Y:S01]  /*0580*/  LDG.E R26, desc[UR4][R12.64+0x8] ;  /* 0x000008040c1a7981 */ /* 0x000f22000c1e1900 */
[----:B0-----:R-:W-:-:S05]  /*0590*/  IMAD.WIDE R22, R7, 0x4, R22 ;  /* 0x0000000407167825 */ /* 0x001fca00078e0216 */
[----:B------:R-:W3:Y:S01]  /*05a0*/  LDG.E R19, desc[UR4][R22.64] ;  /* 0x0000000416137981 */ /* 0x000ee2000c1e1900 */
[----:B------:R-:W-:-:S05]  /*05b0*/  IMAD.WIDE R24, R7, 0x4, R22 ;  /* 0x0000000407187825 */ /* 0x000fca00078e0216 */
[----:B------:R-:W4:Y:S01]  /*05c0*/  LDG.E R27, desc[UR4][R24.64] ;  /* 0x00000004181b7981 */ /* 0x000f22000c1e1900 */
[----:B------:R-:W-:-:S03]  /*05d0*/  IMAD.WIDE R16, R7, 0x4, R24 ;  /* 0x0000000407107825 */ /* 0x000fc600078e0218 */
[----:B------:R-:W5:Y:S01]  /*05e0*/  LDG.E R25, desc[UR4][R12.64+0x14] ;  /* 0x000014040c197981 */ /* 0x000f62000c1e1900 */
[----:B--2---:R-:W-:Y:S01]  /*05f0*/  FFMA R29, R15, R28, R14 ;  /* 0x0000001c0f1d7223 */ /* 0x004fe2000000000e */
[C---:B------:R-:W-:Y:S02]  /*0600*/  IMAD.WIDE R14, R7.reuse, 0x4, R16 ;  /* 0x00000004070e7825 */ /* 0x040fe400078e0210 */
[----:B------:R3:W2:Y:S02]  /*0610*/  LDG.E R28, desc[UR4][R16.64] ;  /* 0x00000004101c7981 */ /* 0x0006a4000c1e1900 */
[----:B---3--:R-:W-:Y:S01]  /*0620*/  FFMA R17, R18, R19, R29 ;  /* 0x0000001312117223 */ /* 0x008fe2000000001d */
[C---:B------:R-:W-:Y:S01]  /*0630*/  IMAD.WIDE R18, R7.reuse, 0x4, R14 ;  /* 0x0000000407127825 */ /* 0x040fe200078e020e */
[----:B------:R-:W2:Y:S03]  /*0640*/  LDG.E R29, desc[UR4][R12.64+0xc] ;  /* 0x00000c040c1d7981 */ /* 0x000ea6000c1e1900 */
[----:B----4-:R-:W-:Y:S01]  /*0650*/  FFMA R26, R26, R27, R17 ;  /* 0x0000001b1a1a7223 */ /* 0x010fe20000000011 */
[----:B------:R-:W3:Y:S01]  /*0660*/  LDG.E R14, desc[UR4][R14.64] ;  /* 0x000000040e0e7981 */ /* 0x000ee2000c1e1900 */
[----:B------:R-:W-:-:S03]  /*0670*/  IMAD.WIDE R22, R7, 0x4, R18 ;  /* 0x0000000407167825 */ /* 0x000fc600078e0212 */
[----:B------:R-:W3:Y:S04]  /*0680*/  LDG.E R27, desc[UR4][R12.64+0x10] ;  /* 0x000010040c1b7981 */ /* 0x000ee8000c1e1900 */
[----:B------:R-:W5:Y:S01]  /*0690*/  LDG.E R18, desc[UR4][R18.64] ;  /* 0x0000000412127981 */ /* 0x000f62000c1e1900 */
[----:B------:R-:W-:-:S03]  /*06a0*/  IMAD.WIDE R16, R7, 0x4, R22 ;  /* 0x0000000407107825 */ /* 0x000fc600078e0216 */
[----:B------:R-:W4:Y:S04]  /*06b0*/  LDG.E R24, desc[UR4][R22.64] ;  /* 0x0000000416187981 */ /* 0x000f28000c1e1900 */
[----:B------:R-:W4:Y:S04]  /*06c0*/  LDG.E R15, desc[UR4][R12.64+0x18] ;  /* 0x000018040c0f7981 */ /* 0x000f28000c1e1900 */
[----:B------:R-:W4:Y:S04]  /*06d0*/  LDG.E R19, desc[UR4][R12.64+0x1c] ;  /* 0x00001c040c137981 */ /* 0x000f28000c1e1900 */
[----:B------:R-:W4:Y:S01]  /*06e0*/  LDG.E R16, desc[UR4][R16.64] ;  /* 0x0000000410107981 */ /* 0x000f22000c1e1900 */
[----:B------:R-:W-:-:S04]  /*06f0*/  IADD3 R21, PT, PT, R21, 0x8, RZ ;  /* 0x0000000815157810 */ /* 0x000fc80007ffe0ff */
[----:B------:R-:W-:Y:S01]  /*0700*/  ISETP.NE.AND P0, PT, R21, RZ, PT ;  /* 0x000000ff1500720c */ /* 0x000fe20003f05270 */
[----:B------:R-:W-:Y:S01]  /*0710*/  VIADD R10, R10, 0x8 ;  /* 0x000000080a0a7836 */ /* 0x000fe20000000000 */
[----:B------:R-:W-:Y:S01]  /*0720*/  LEA R20, R7, R20, 0x3 ;  /* 0x0000001407147211 */ /* 0x000fe200078e18ff */
[----:B--2---:R-:W-:-:S04]  /*0730*/  FFMA R26, R29, R28, R26 ;  /* 0x0000001c1d1a7223 */ /* 0x004fc8000000001a */
[----:B---3--:R-:W-:-:S04]  /*0740*/  FFMA R14, R27, R14, R26 ;  /* 0x0000000e1b0e7223 */ /* 0x008fc8000000001a */
[----:B-----5:R-:W-:-:S04]  /*0750*/  FFMA R14, R25, R18, R14 ;  /* 0x00000012190e7223 */ /* 0x020fc8000000000e */
[----:B----4-:R-:W-:-:S04]  /*0760*/  FFMA R14, R15, R24, R14 ;  /* 0x000000180f0e7223 */ /* 0x010fc8000000000e */
[----:B------:R-:W-:Y:S01]  /*0770*/  FFMA R14, R19, R16, R14 ;  /* 0x00000010130e7223 */ /* 0x000fe2000000000e */
[----:B------:R-:W-:Y:S06]  /*0780*/  @P0 BRA `(.L_x_2) ;  /* 0xfffffffc00600947 */ /* 0x000fec000383ffff */
[----:B------:R-:W-:-:S07]  /*0790*/  MOV R10, R2 ;  /* 0x00000002000a7202 */ /* 0x000fce0000000f00 */
.L_x_1:
[----:B------:R-:W-:-:S13]  /*07a0*/  ISETP.NE.AND P0, PT, R4, RZ, PT ;  /* 0x000000ff0400720c */ /* 0x000fda0003f05270 */
[----:B------:R-:W-:Y:S05]  /*07b0*/  @!P0 BRA `(.L_x_3) ;  /* 0x0000000000d08947 */ /* 0x000fea0003800000 */
[----:B------:R-:W-:Y:S01]  /*07c0*/  VIADD R12, R4, 0xffffffff ;  /* 0xffffffff040c7836 */ /* 0x000fe20000000000 */
[----:B------:R-:W-:-:S04]  /*07d0*/  ISETP.NE.AND P1, PT, R5, RZ, PT ;  /* 0x000000ff0500720c */ /* 0x000fc80003f25270 */
[----:B------:R-:W-:-:S13]  /*07e0*/  ISETP.GE.U32.AND P0, PT, R12, 0x3, PT ;  /* 0x000000030c00780c */ /* 0x000fda0003f06070 */
[----:B------:R-:W-:Y:S05]  /*07f0*/  @!P0 BRA `(.L_x_4) ;  /* 0x0000000000588947 */ /* 0x000fea0003800000 */
[----:B------:R-:W0:Y:S01]  /*0800*/  LDC.64 R20, c[0x0][0x388] ;  /* 0x0000e200ff147b82 */ /* 0x000e220000000a00 */
[----:B------:R-:W-:Y:S01]  /*0810*/  IMAD R15, R10, R7, R8 ;  /* 0x000000070a0f7224 */ /* 0x000fe200078e0208 */
[----:B------:R-:W-:-:S06]  /*0820*/  IADD3 R13, PT, PT, R9, R10, RZ ;  /* 0x0000000a090d7210 */ /* 0x000fcc0007ffe0ff */
[----:B------:R-:W1:Y:S01]  /*0830*/  LDC.64 R18, c[0x0][0x380] ;  /* 0x0000e000ff127b82 */ /* 0x000e620000000a00 */
[----:B0-----:R-:W-:-:S04]  /*0840*/  IMAD.WIDE R20, R15, 0x4, R20 ;  /* 0x000000040f147825 */ /* 0x001fc800078e0214 */
[----:B-1----:R-:W-:-:S04]  /*0850*/  IMAD.WIDE R18, R13, 0x4, R18 ;  /* 0x000000040d127825 */ /* 0x002fc800078e0212 */
[C---:B------:R-:W-:Y:S01]  /*0860*/  IMAD.WIDE R12, R7.reuse, 0x4, R20 ;  /* 0x00000004070c7825 */ /* 0x040fe200078e0214 */
[----:B------:R-:W2:Y:S04]  /*0870*/  LDG.E R15, desc[UR4][R18.64] ;  /* 0x00000004120f7981 */ /* 0x000ea8000c1e1900 */
[----:B------:R-:W2:Y:S01]  /*0880*/  LDG.E R20, desc[UR4][R20.64] ;  /* 0x0000000414147981 */ /* 0x000ea2000c1e1900 */
[----:B------:R-:W-:-:S03]  /*0890*/  IMAD.WIDE R16, R7, 0x4, R12 ;  /* 0x0000000407107825 */ /* 0x000fc600078e020c */
[----:B------:R-:W3:Y:S04]  /*08a0*/  LDG.E R12, desc[UR4][R12.64] ;  /* 0x000000040c0c7981 */ /* 0x000ee8000c1e1900 */
[----:B------:R-:W3:Y:S01]  /*08b0*/  LDG.E R24, desc[UR4][R18.64+0x4] ;  /* 0x0000040412187981 */ /* 0x000ee2000c1e1900 */
[----:B------:R-:W-:-:S03]  /*08c0*/  IMAD.WIDE R22, R7, 0x4, R16 ;  /* 0x0000000407167825 */ /* 0x000fc600078e0210 */
[----:B------:R-:W4:Y:S04]  /*08d0*/  LDG.E R25, desc[UR4][R16.64] ;  /* 0x0000000410197981 */ /* 0x000f28000c1e1900 */
[----:B------:R-:W4:Y:S04]  /*08e0*/  LDG.E R26, desc[UR4][R18.64+0x8] ;  /* 0x00000804121a7981 */ /* 0x000f28000c1e1900 */
[----:B------:R-:W5:Y:S04]  /*08f0*/  LDG.E R28, desc[UR4][R18.64+0xc] ;  /* 0x00000c04121c7981 */ /* 0x000f68000c1e1900 */
[----:B------:R-:W5:Y:S01]  /*0900*/  LDG.E R22, desc[UR4][R22.64] ;  /* 0x0000000416167981 */ /* 0x000f62000c1e1900 */
[----:B------:R-:W-:Y:S01]  /*0910*/  IADD3 R10, PT, PT, R10, 0x4, RZ ;  /* 0x000000040a0a7810 */ /* 0x000fe20007ffe0ff */
[----:B--2---:R-:W-:-:S04]  /*0920*/  FFMA R15, R15, R20, R14 ;  /* 0x000000140f0f7223 */ /* 0x004fc8000000000e */
[----:B---3--:R-:W-:-:S04]  /*0930*/  FFMA R15, R24, R12, R15 ;  /* 0x0000000c180f7223 */ /* 0x008fc8000000000f */
[----:B----4-:R-:W-:-:S04]  /*0940*/  FFMA R15, R26, R25, R15 ;  /* 0x000000191a0f7223 */ /* 0x010fc8000000000f */
[----:B-----5:R-:W-:-:S07]  /*0950*/  FFMA R14, R28, R22, R15 ;  /* 0x000000161c0e7223 */ /* 0x020fce000000000f */
.L_x_4:
[----:B------:R-:W-:Y:S05]  /*0960*/  @!P1 BRA `(.L_x_3) ;  /* 0x0000000000649947 */ /* 0x000fea0003800000 */
[----:B------:R-:W0:Y:S01]  /*0970*/  LDC.64 R12, c[0x0][0x388] ;  /* 0x0000e200ff0c7b82 */ /* 0x000e220000000a00 */
[----:B------:R-:W-:Y:S02]  /*0980*/  ISETP.NE.AND P0, PT, R5, 0x1, PT ;  /* 0x000000010500780c */ /* 0x000fe40003f05270 */
[----:B------:R-:W-:-:S05]  /*0990*/  LOP3.LUT P1, RZ, R11, 0x1, RZ, 0xc0, !PT ;  /* 0x000000010bff7812 */ /* 0x000fca000782c0ff */
[----:B------:R-:W1:Y:S06]  /*09a0*/  LDC.64 R20, c[0x0][0x380] ;  /* 0x0000e000ff147b82 */ /* 0x000e6c0000000a00 */
[C---:B------:R-:W-:Y:S02]  /*09b0*/  @P0 IMAD R15, R10.reuse, R7, R8 ;  /* 0x000000070a0f0224 */ /* 0x040fe400078e0208 */
[----:B------:R-:W2:Y:S01]  /*09c0*/  LDC.64 R16, c[0x0][0x380] ;  /* 0x0000e000ff107b82 */ /* 0x000ea20000000a00 */
[----:B------:R-:W-:Y:S01]  /*09d0*/  @P0 IMAD.IADD R11, R9, 0x1, R10 ;  /* 0x00000001090b0824 */ /* 0x000fe200078e020a */
[----:B------:R-:W-:-:S05]  /*09e0*/  @P0 IADD3 R10, PT, PT, R10, 0x2, RZ ;  /* 0x000000020a0a0810 */ /* 0x000fca0007ffe0ff */
[----:B------:R-:W-:Y:S01]  /*09f0*/  @P1 IMAD R23, R10, R7, R8 ;  /* 0x000000070a171224 */ /* 0x000fe200078e0208 */
[----:B------:R-:W3:Y:S01]  /*0a00*/  LDC.64 R18, c[0x0][0x388] ;  /* 0x0000e200ff127b82 */ /* 0x000ee20000000a00 */
[----:B0-----:R-:W-:Y:S01]  /*0a10*/  @P0 IMAD.WIDE R12, R15, 0x4, R12 ;  /* 0x000000040f0c0825 */ /* 0x001fe200078e020c */
[----:B------:R-:W-:-:S03]  /*0a20*/  @P1 IADD3 R15, PT, PT, R9, R10, RZ ;  /* 0x0000000a090f1210 */ /* 0x000fc60007ffe0ff */
[----:B-1----:R-:W-:Y:S02]  /*0a30*/  @P0 IMAD.WIDE R20, R11, 0x4, R20 ;  /* 0x000000040b140825 */ /* 0x002fe400078e0214 */
[----:B------:R-:W4:Y:S02]  /*0a40*/  @P0 LDG.E R11, desc[UR4][R12.64] ;  /* 0x000000040c0b0981 */ /* 0x000f24000c1e1900 */
[----:B------:R-:W-:Y:S02]  /*0a50*/  @P0 IMAD.WIDE R8, R7, 0x4, R12 ;  /* 0x0000000407080825 */ /* 0x000fe400078e020c */
[----:B------:R-:W4:Y:S02]  /*0a60*/  @P0 LDG.E R7, desc[UR4][R20.64] ;  /* 0x0000000414070981 */ /* 0x000f24000c1e1900 */
[----:B--2---:R-:W-:Y:S02]  /*0a70*/  @P1 IMAD.WIDE R16, R15, 0x4, R16 ;  /* 0x000000040f101825 */ /* 0x004fe400078e0210 */
[----:B------:R-:W2:Y:S04]  /*0a80*/  @P0 LDG.E R10, desc[UR4][R20.64+0x4] ;  /* 0x00000404140a0981 */ /* 0x000ea8000c1e1900 */
[----:B------:R-:W2:Y:S01]  /*0a90*/  @P0 LDG.E R8, desc[UR4][R8.64] ;  /* 0x0000000408080981 */ /* 0x000ea2000c1e1900 */
[----:B---3--:R-:W-:-:S03]  /*0aa0*/  @P1 IMAD.WIDE R18, R23, 0x4, R18 ;  /* 0x0000000417121825 */ /* 0x008fc600078e0212 */
[----:B------:R-:W3:Y:S04]  /*0ab0*/  @P1 LDG.E R17, desc[UR4][R16.64] ;  /* 0x0000000410111981 */ /* 0x000ee8000c1e1900 */
[----:B------:R-:W3:Y:S01]  /*0ac0*/  @P1 LDG.E R18, desc[UR4][R18.64] ;  /* 0x0000000412121981 */ /* 0x000ee2000c1e1900 */
[----:B----4-:R-:W-:-:S04]  /*0ad0*/  @P0 FFMA R7, R7, R11, R14 ;  /* 0x0000000b07070223 */ /* 0x010fc8000000000e */
[----:B--2---:R-:W-:-:S04]  /*0ae0*/  @P0 FFMA R14, R10, R8, R7 ;  /* 0x000000080a0e0223 */ /* 0x004fc80000000007 */
[----:B---3--:R-:W-:-:S07]  /*0af0*/  @P1 FFMA R14, R17, R18, R14 ;  /* 0x00000012110e1223 */ /* 0x008fce000000000e */
.L_x_3:
[----:B------:R-:W0:Y:S02]  /*0b00*/  LDC.64 R8, c[0x0][0x390] ;  /* 0x0000e400ff087b82 */ /* 0x000e240000000a00 */
[----:B0-----:R-:W-:-:S04]  /*0b10*/  IMAD.WIDE R8, R3, 0x4, R8 ;  /* 0x0000000403087825 */ /* 0x001fc800078e0208 */
[----:B------:R-:W-:Y:S01]  /*0b20*/  VIADD R3, R3, 0x800 ;  /* 0x0000080003037836 */ /* 0x000fe20000000000 */
[----:B------:R0:W-:Y:S04]  /*0b30*/  STG.E desc[UR4][R8.64], R14 ;  /* 0x0000000e08007986 */ /* 0x0001e8000c101904 */
[----:B------:R-:W-:-:S13]  /*0b40*/  ISETP.GE.AND P0, PT, R3, R0, PT ;  /* 0x000000000300720c */ /* 0x000fda0003f06270 */
[----:B0-----:R-:W-:Y:S05]  /*0b50*/  @!P0 BRA `(.L_x_5) ;  /* 0xfffffff4008c8947 */ /* 0x001fea000383ffff */
[----:B------:R-:W-:Y:S05]  /*0b60*/  EXIT ;  /* 0x000000000000794d */ /* 0x000fea0003800000 */
.L_x_0:
[----:B------:R-:W-:Y:S01]  /*0b70*/  VIADDMNMX R0, R3, 0x800, R0, !PT ;  /* 0x0000080003007846 */ /* 0x000fe20007800100 */
[----:B------:R-:W-:Y:S01]  /*0b80*/  BSSY.RECONVERGENT B0, `(.L_x_6) ;  /* 0x0000018000007945 */ /* 0x000fe20003800200 */
[----:B------:R-:W-:-:S04]  /*0b90*/  LOP3.LUT R5, RZ, R2, RZ, 0x33, !PT ;  /* 0x00000002ff057212 */ /* 0x000fc800078e33ff */
[----:B------:R-:W-:-:S04]  /*0ba0*/  IADD3 R2, PT, PT, -R7, R0, R5 ;  /* 0x0000000007027210 */ /* 0x000fc80007ffe105 */
[C---:B------:R-:W-:Y:S02]  /*0bb0*/  ISETP.GE.U32.AND P0, PT, R2.reuse, 0x3800, PT ;  /* 0x000038000200780c */ /* 0x040fe40003f06070 */
[----:B------:R-:W-:-:S04]  /*0bc0*/  LEA.HI R8, R2, 0x1, RZ, 0x15 ;  /* 0x0000000102087811 */ /* 0x000fc800078fa8ff */
[----:B------:R-:W-:-:S04]  /*0bd0*/  LOP3.LUT R10, R8, 0x7, RZ, 0xc0, !PT ;  /* 0x00000007080a7812 */ /* 0x000fc800078ec0ff */
[----:B------:R-:W-:-:S03]  /*0be0*/  ISETP.NE.AND P1, PT, R10, RZ, PT ;  /* 0x000000ff0a00720c */ /* 0x000fc60003f25270 */
[----:B------:R-:W-:Y:S10]  /*0bf0*/  @!P0 BRA `(.L_x_7) ;  /* 0x0000000000408947 */ /* 0x000ff40003800000 */
[----:B------:R-:W0:Y:S01]  /*0c00*/  LDC.64 R6, c[0x0][0x390] ;  /* 0x0000e400ff067b82 */ /* 0x000e220000000a00 */
[----:B------:R-:W-:Y:S01]  /*0c10*/  HFMA2 R0, -RZ, RZ, 0, 0 ;  /* 0x00000000ff007431 */ /* 0x000fe200000001ff */
[----:B------:R-:W-:-:S07]  /*0c20*/  LOP3.LUT R9, R8, 0x3ffff8, RZ, 0xc0, !PT ;  /* 0x003ffff808097812 */ /* 0x000fce00078ec0ff */
.L_x_8:
[----:B01----:R-:W-:Y:S01]  /*0c30*/  IMAD.WIDE R4, R3, 0x4, R6 ;  /* 0x0000000403047825 */ /* 0x003fe200078e0206 */
[----:B------:R-:W-:-:S03]  /*0c40*/  IADD3 R0, PT, PT, R0, 0x8, RZ ;  /* 0x0000000800007810 */ /* 0x000fc60007ffe0ff */
[----:B------:R-:W-:Y:S01]  /*0c50*/  VIADD R3, R3, 0x4000 ;  /* 0x0000400003037836 */ /* 0x000fe20000000000 */
[----:B------:R1:W-:Y:S01]  /*0c60*/  STG.E desc[UR4][R4.64], RZ ;  /* 0x000000ff04007986 */ /* 0x0003e2000c101904 */
[----:B------:R-:W-:-:S03]  /*0c70*/  ISETP.NE.AND P0, PT, R0, R9, PT ;  /* 0x000000090000720c */ /* 0x000fc60003f05270 */
[----:B------:R1:W-:Y:S04]  /*0c80*/  STG.E desc[UR4][R4.64+0x2000], RZ ;  /* 0x002000ff04007986 */ /* 0x0003e8000c101904 */
[----:B------:R1:W-:Y:S04]  /*0c90*/  STG.E desc[UR4][R4.64+0x4000], RZ ;  /* 0x004000ff04007986 */ /* 0x0003e8000c101904 */
[----:B------:R1:W-:Y:S04]  /*0ca0*/  STG.E desc[UR4][R4.64+0x6000], RZ ;  /* 0x006000ff04007986 */ /* 0x0003e8000c101904 */
[----:B------:R1:W-:Y:S04]  /*0cb0*/  STG.E desc[UR4][R4.64+0x8000], RZ ;  /* 0x008000ff04007986 */ /* 0x0003e8000c101904 */
[----:B------:R1:W-:Y:S04]  /*0cc0*/  STG.E desc[UR4][R4.64+0xa000], RZ ;  /* 0x00a000ff04007986 */ /* 0x0003e8000c101904 */
[----:B------:R1:W-:Y:S04]  /*0cd0*/  STG.E desc[UR4][R4.64+0xc000], RZ ;  /* 0x00c000ff04007986 */ /* 0x0003e8000c101904 */
[----:B------:R1:W-:Y:S01]  /*0ce0*/  STG.E desc[UR4][R4.64+0xe000], RZ ;  /* 0x00e000ff04007986 */ /* 0x0003e2000c101904 */
[----:B------:R-:W-:Y:S05]  /*0cf0*/  @P0 BRA `(.L_x_8) ;  /* 0xfffffffc00cc0947 */ /* 0x000fea000383ffff */
.L_x_7:
[----:B------:R-:W-:Y:S05]  /*0d00*/  BSYNC.RECONVERGENT B0 ;  /* 0x0000000000007941 */ /* 0x000fea0003800200 */
.L_x_6:
[----:B------:R-:W-:Y:S05]  /*0d10*/  @!P1 EXIT ;  /* 0x000000000000994d */ /* 0x000fea0003800000 */
[----:B------:R-:W-:Y:S02]  /*0d20*/  ISETP.GE.U32.AND P0, PT, R10, 0x4, PT ;  /* 0x000000040a00780c */ /* 0x000fe40003f06070 */
[----:B------:R-:W-:-:S11]  /*0d30*/  LOP3.LUT P1, R8, R8, 0x3, RZ, 0xc0, !PT ;  /* 0x0000000308087812 */ /* 0x000fd6000782c0ff */
[----:B-1----:R-:W0:Y:S02]  /*0d40*/  @P0 LDC.64 R4, c[0x0][0x390] ;  /* 0x0000e400ff040b82 */ /* 0x002e240000000a00 */
[----:B0-----:R-:W-:-:S05]  /*0d50*/  @P0 IMAD.WIDE R4, R3, 0x4, R4 ;  /* 0x0000000403040825 */ /* 0x001fca00078e0204 */
[----:B------:R0:W-:Y:S04]  /*0d60*/  @P0 STG.E desc[UR4][R4.64], RZ ;  /* 0x000000ff04000986 */ /* 0x0001e8000c101904 */
[----:B------:R0:W-:Y:S04]  /*0d70*/  @P0 STG.E desc[UR4][R4.64+0x2000], RZ ;  /* 0x002000ff04000986 */ /* 0x0001e8000c101904 */
[----:B------:R0:W-:Y:S04]  /*0d80*/  @P0 STG.E desc[UR4][R4.64+0x4000], RZ ;  /* 0x004000ff04000986 */ /* 0x0001e8000c101904 */
[----:B------:R0:W-:Y:S01]  /*0d90*/  @P0 STG.E desc[UR4][R4.64+0x6000], RZ ;  /* 0x006000ff04000986 */ /* 0x0001e2000c101904 */
[----:B------:R-:W-:Y:S05]  /*0da0*/  @!P1 EXIT ;  /* 0x000000000000994d */ /* 0x000fea0003800000 */
[----:B------:R-:W-:Y:S02]  /*0db0*/  ISETP.NE.AND P1, PT, R8, 0x1, PT ;  /* 0x000000010800780c */ /* 0x000fe40003f25270 */
[----:B------:R-:W-:Y:S02]  /*0dc0*/  @P0 IADD3 R3, PT, PT, R3, 0x2000, RZ ;  /* 0x0000200003030810 */ /* 0x000fe40007ffe0ff */
[----:B------:R-:W-:-:S09]  /*0dd0*/  LOP3.LUT P0, RZ, R2, 0x800, RZ, 0xc0, !PT ;  /* 0x0000080002ff7812 */ /* 0x000fd2000780c0ff */
[----:B0-----:R-:W0:Y:S02]  /*0de0*/  @P1 LDC.64 R4, c[0x0][0x390] ;  /* 0x0000e400ff041b82 */ /* 0x001e240000000a00 */
[----:B0-----:R-:W-:-:S05]  /*0df0*/  @P1 IMAD.WIDE R4, R3, 0x4, R4 ;  /* 0x0000000403041825 */ /* 0x001fca00078e0204 */
[----:B------:R0:W-:Y:S04]  /*0e00*/  @P1 STG.E desc[UR4][R4.64], RZ ;  /* 0x000000ff04001986 */ /* 0x0001e8000c101904 */
[----:B------:R0:W-:Y:S01]  /*0e10*/  @P1 STG.E desc[UR4][R4.64+0x2000], RZ ;  /* 0x002000ff04001986 */ /* 0x0001e2000c101904 */
[----:B------:R-:W-:Y:S05]  /*0e20*/  @P0 EXIT ;  /* 0x000000000000094d */ /* 0x000fea0003800000 */
[----:B0-----:R-:W0:Y:S01]  /*0e30*/  LDC.64 R4, c[0x0][0x390] ;  /* 0x0000e400ff047b82 */ /* 0x001e220000000a00 */
[----:B------:R-:W-:-:S05]  /*0e40*/  @P1 IADD3 R3, PT, PT, R3, 0x1000, RZ ;  /* 0x0000100003031810 */ /* 0x000fca0007ffe0ff */
[----:B0-----:R-:W-:-:S05]  /*0e50*/  IMAD.WIDE R2, R3, 0x4, R4 ;  /* 0x0000000403027825 */ /* 0x001fca00078e0204 */
[----:B------:R-:W-:Y:S01]  /*0e60*/  STG.E desc[UR4][R2.64], RZ ;  /* 0x000000ff02007986 */ /* 0x000fe2000c101904 */
[----:B------:R-:W-:Y:S05]  /*0e70*/  EXIT ;  /* 0x000000000000794d */ /* 0x000fea0003800000 */
.L_x_9:
[----:B------:R-:W-:-:S00]  /*0e80*/  BRA `(.L_x_9) ;  /* 0xfffffffc00fc7947 */ /* 0x000fc0000383ffff */
[----:B------:R-:W-:-:S00]  /*0e90*/  NOP ;  /* 0x0000000000007918 */ /* 0x000fc00000000000 */
        /* <DEDUP_REMOVED lines=14> */
.L_x_20:


//--------------------- .text._Z16gpuMatMultKernelIiEvPT_S1_S1_iii --------------------------
	.section	.text._Z16gpuMatMultKernelIiEvPT_S1_S1_iii,"ax",@progbits
	.align	128
        .global         _Z16gpuMatMultKernelIiEvPT_S1_S1_iii
        .type           _Z16gpuMatMultKernelIiEvPT_S1_S1_iii,@function
        .size           _Z16gpuMatMultKernelIiEvPT_S1_S1_iii,(.L_x_21 - _Z16gpuMatMultKernelIiEvPT_S1_S1_iii)
        .other          _Z16gpuMatMultKernelIiEvPT_S1_S1_iii,@"STO_CUDA_ENTRY STV_DEFAULT"
_Z16gpuMatMultKernelIiEvPT_S1_S1_iii:
.text._Z16gpuMatMultKernelIiEvPT_S1_S1_iii:
        /* <DEDUP_REMOVED lines=25> */
.L_x_15:
        /* <DEDUP_REMOVED lines=42> */
[----:B------:R-:W-:Y:S01]  /*0430*/  IMAD.MOV.U32 R14, RZ, RZ, RZ ;  /* 0x000000ffff0e7224 */ /* 0x000fe200078e00ff */
[----:B------:R-:W-:Y:S02]  /*0440*/  ISETP.GE.U32.AND P0, PT, R11, 0x8, PT ;  /* 0x000000080b00780c */ /* 0x000fe40003f06070 */
[----:B------:R-:W-:Y:S01]  /*0450*/  @!P2 IADD3 R12, PT, PT, -R12, RZ, RZ ;  /* 0x000000ff0c0ca210 */ /* 0x000fe20007ffe1ff */
[----:B------:R-:W-:Y:S01]  /*0460*/  IMAD.MOV.U32 R8, RZ, RZ, R9 ;  /* 0x000000ffff087224 */ /* 0x000fe200078e0009 */
[----:B------:R-:W-:Y:S01]  /*0470*/  @!P1 LOP3.LUT R12, RZ, R10, RZ, 0x33, !PT ;  /* 0x0000000aff0c9212 */ /* 0x000fe200078e33ff */
[----:B------:R-:W-:-:S03]  /*0480*/  HFMA2 R10, -RZ, RZ, 0, 0 ;  /* 0x00000000ff0a7431 */ /* 0x000fc600000001ff */
        /* <DEDUP_REMOVED lines=8> */
.L_x_12:
        /* <DEDUP_REMOVED lines=14> */
[----:B--2---:R-:W-:Y:S02]  /*05f0*/  IMAD R29, R15, R28, R14 ;  /* 0x0000001c0f1d7224 */ /* 0x004fe400078e020e */
[C---:B------:R-:W-:Y:S01]  /*0600*/  IMAD.WIDE R14, R7.reuse, 0x4, R16 ;  /* 0x00000004070e7825 */ /* 0x040fe200078e0210 */
[----:B------:R3:W2:Y:S03]  /*0610*/  LDG.E R28, desc[UR4][R16.64] ;  /* 0x00000004101c7981 */ /* 0x0006a6000c1e1900 */
[----:B---3--:R-:W-:Y:S02]  /*0620*/  IMAD R16, R18, R19, R29 ;  /* 0x0000001312107224 */ /* 0x008fe400078e021d */
[C---:B------:R-:W-:Y:S01]  /*0630*/  IMAD.WIDE R18, R7.reuse, 0x4, R14 ;  /* 0x0000000407127825 */ /* 0x040fe200078e020e */
[----:B------:R-:W2:Y:S03]  /*0640*/  LDG.E R29, desc[UR4][R12.64+0xc] ;  /* 0x00000c040c1d7981 */ /* 0x000ea6000c1e1900 */
[----:B----4-:R-:W-:Y:S01]  /*0650*/  IMAD R26, R26, R27, R16 ;  /* 0x0000001b1a1a7224 */ /* 0x010fe200078e0210 */
        /* <DEDUP_REMOVED lines=13> */
[----:B--2---:R-:W-:-:S04]  /*0730*/  IMAD R26, R29, R28, R26 ;  /* 0x0000001c1d1a7224 */ /* 0x004fc800078e021a */
[----:B---3--:R-:W-:-:S04]  /*0740*/  IMAD R14, R27, R14, R26 ;  /* 0x0000000e1b0e7224 */ /* 0x008fc800078e021a */
[----:B-----5:R-:W-:-:S04]  /*0750*/  IMAD R14, R25, R18, R14 ;  /* 0x00000012190e7224 */ /* 0x020fc800078e020e */
[----:B----4-:R-:W-:-:S04]  /*0760*/  IMAD R14, R15, R24, R14 ;  /* 0x000000180f0e7224 */ /* 0x010fc800078e020e */
[----:B------:R-:W-:Y:S01]  /*0770*/  IMAD R14, R19, R16, R14 ;  /* 0x00000010130e7224 */ /* 0x000fe200078e020e */
[----:B------:R-:W-:Y:S06]  /*0780*/  @P0 BRA `(.L_x_12) ;  /* 0xfffffffc00600947 */ /* 0x000fec000383ffff */
[----:B------:R-:W-:-:S07]  /*0790*/  MOV R10, R2 ;  /* 0x00000002000a7202 */ /* 0x000fce0000000f00 */
.L_x_11:
        /* <DEDUP_REMOVED lines=24> */
[----:B--2---:R-:W-:-:S04]  /*0920*/  IMAD R15, R15, R20, R14 ;  /* 0x000000140f0f7224 */ /* 0x004fc800078e020e */
[----:B---3--:R-:W-:-:S04]  /*0930*/  IMAD R15, R24, R12, R15 ;  /* 0x0000000c180f7224 */ /* 0x008fc800078e020f */
[----:B----4-:R-:W-:-:S04]  /*0940*/  IMAD R15, R26, R25, R15 ;  /* 0x000000191a0f7224 */ /* 0x010fc800078e020f */
[----:B-----5:R-:W-:-:S07]  /*0950*/  IMAD R14, R28, R22, R15 ;  /* 0x000000161c0e7224 */ /* 0x020fce00078e020f */
.L_x_14:
        /* <DEDUP_REMOVED lines=23> */
[----:B----4-:R-:W-:-:S04]  /*0ad0*/  @P0 IMAD R7, R7, R11, R14 ;  /* 0x0000000b07070224 */ /* 0x010fc800078e020e */
[----:B--2---:R-:W-:-:S04]  /*0ae0*/  @P0 IMAD R14, R10, R8, R7 ;  /* 0x000000080a0e0224 */ /* 0x004fc800078e0207 */
[----:B---3--:R-:W-:-:S07]  /*0af0*/  @P1 IMAD R14, R17, R18, R14 ;  /* 0x00000012110e1224 */ /* 0x008fce00078e020e */
.L_x_13:
[----:B------:R-:W0:Y:S02]  /*0b00*/  LDC.64 R8, c[0x0][0x390] ;  /* 0x0000e400ff087b82 */ /* 0x000e240000000a00 */
[----:B0-----:R-:W-:-:S04]  /*0b10*/  IMAD.WIDE R8, R3, 0x4, R8 ;  /* 0x0000000403087825 */ /* 0x001fc800078e0208 */
[----:B------:R-:W-:Y:S01]  /*0b20*/  VIADD R3, R3, 0x800 ;  /* 0x0000080003037836 */ /* 0x000fe20000000000 */
[----:B------:R0:W-:Y:S04]  /*0b30*/  STG.E desc[UR4][R8.64], R14 ;  /* 0x0000000e08007986 */ /* 0x0001e8000c101904 */
[----:B------:R-:W-:-:S13]  /*0b40*/  ISETP.GE.AND P0, PT, R3, R0, PT ;  /* 0x000000000300720c */ /* 0x000fda0003f06270 */
[----:B0-----:R-:W-:Y:S05]  /*0b50*/  @!P0 BRA `(.L_x_15) ;  /* 0xfffffff4008c8947 */ /* 0x001fea000383ffff */
[----:B------:R-:W-:Y:S05]  /*0b60*/  EXIT ;  /* 0x000000000000794d */ /* 0x000fea0003800000 */
.L_x_10:
        /* <DEDUP_REMOVED lines=12> */
.L_x_18:
        /* <DEDUP_REMOVED lines=13> */
.L_x_17:
[----:B------:R-:W-:Y:S05]  /*0d00*/  BSYNC.RECONVERGENT B0 ;  /* 0x0000000000007941 */ /* 0x000fea0003800200 */
.L_x_16:
        /* <DEDUP_REMOVED lines=23> */
.L_x_19:
        /* <DEDUP_REMOVED lines=16> */
.L_x_21:


//--------------------- .nv.shared.reserved.0     --------------------------
	.section	.nv.shared.reserved.0,"aw",@nobits
	.weak		__nv_reservedSMEM_offset_0_alias
	.size		__nv_reservedSMEM_offset_0_alias, 0, 64
	.other		__nv_reservedSMEM_offset_0_alias,@"STO_CUDA_RESERVED_SHARED STV_DEFAULT"
__nv_reservedSMEM_offset_0_alias:
	.zero		0
	.zero		64


//--------------------- .nv.constant0._Z16gpuMatMultKernelIfEvPT_S1_S1_iii --------------------------
	.section	.nv.constant0._Z16gpuMatMultKernelIfEvPT_S1_S1_iii,"a",@progbits
	.sectionflags	@""
	.align	4
.nv.constant0._Z16gpuMatMultKernelIfEvPT_S1_S1_iii:
	.zero		932


//--------------------- .nv.constant0._Z16gpuMatMultKernelIiEvPT_S1_S1_iii --------------------------
	.section	.nv.constant0._Z16gpuMatMultKernelIiEvPT_S1_S1_iii,"a",@progbits
	.sectionflags	@""
	.align	4
.nv.constant0._Z16gpuMatMultKernelIiEvPT_S1_S1_iii:
	.zero		932


//--------------------- SYMBOLS --------------------------

	.type		.nv.reservedSmem.offset0,@object
	.size		.nv.reservedSmem.offset0,0x4
